	.headerflags	@"EF_CUDA_TEXMODE_UNIFIED EF_CUDA_64BIT_ADDRESS EF_CUDA_ACCELERATORS EF_CUDA_SM90 EF_CUDA_VIRTUAL_SM(EF_CUDA_SM90)"
	.elftype	@"ET_EXEC"


//--------------------- .nv.info                  --------------------------
	.section	.nv.info,"",@"SHT_CUDA_INFO"
	.align	4


	//----- nvinfo : EIATTR_REGCOUNT
	.align		4
        /*0000*/ 	.byte	0x04, 0x2f
        /*0002*/ 	.short	(.L_1 - .L_0)
	.align		4
.L_0:
        /*0004*/ 	.word	index@(triton_poi_fused_convolution_leaky_relu_reflection_pad2d_16)
        /*0008*/ 	.word	0x00000015


	//----- nvinfo : EIATTR_MIN_STACK_SIZE
	.align		4
.L_1:
        /*000c*/ 	.byte	0x04, 0x12
        /*000e*/ 	.short	(.L_3 - .L_2)
	.align		4
.L_2:
        /*0010*/ 	.word	index@(triton_poi_fused_convolution_leaky_relu_reflection_pad2d_16)
        /*0014*/ 	.word	0x00000000


	//----- nvinfo : EIATTR_FRAME_SIZE
	.align		4
.L_3:
        /*0018*/ 	.byte	0x04, 0x11
        /*001a*/ 	.short	(.L_5 - .L_4)
	.align		4
.L_4:
        /*001c*/ 	.word	index@(triton_poi_fused_convolution_leaky_relu_reflection_pad2d_16)
        /*0020*/ 	.word	0x00000000


	//----- nvinfo : EIATTR_MIN_STACK_SIZE
	.align		4
.L_5:
        /*0024*/ 	.byte	0x04, 0x12
        /*0026*/ 	.short	(.L_7 - .L_6)
	.align		4
.L_6:
        /*0028*/ 	.word	index@(triton_poi_fused_convolution_leaky_relu_reflection_pad2d_16)
        /*002c*/ 	.word	0x00000000
.L_7:


//--------------------- .nv.info.triton_poi_fused_convolution_leaky_relu_reflection_pad2d_16 --------------------------
	.section	.nv.info.triton_poi_fused_convolution_leaky_relu_reflection_pad2d_16,"",@"SHT_CUDA_INFO"
	.sectionflags	@""
	.align	4


	//----- nvinfo : EIATTR_CUDA_API_VERSION
	.align		4
        /*0000*/ 	.byte	0x04, 0x37
        /*0002*/ 	.short	(.L_9 - .L_8)
.L_8:
        /*0004*/ 	.word	0x0000007c


	//----- nvinfo : EIATTR_KPARAM_INFO
	.align		4
.L_9:
        /*0008*/ 	.byte	0x04, 0x17
        /*000a*/ 	.short	(.L_11 - .L_10)
.L_10:
        /*000c*/ 	.word	0x00000000
        /*0010*/ 	.short	0x0004
        /*0012*/ 	.short	0x0020
        /*0014*/ 	.byte	0x00, 0xf0, 0x11, 0x00


	//----- nvinfo : EIATTR_KPARAM_INFO
	.align		4
.L_11:
        /*0018*/ 	.byte	0x04, 0x17
        /*001a*/ 	.short	(.L_13 - .L_12)
.L_12:
        /*001c*/ 	.word	0x00000000
        /*0020*/ 	.short	0x0003
        /*0022*/ 	.short	0x0018
        /*0024*/ 	.byte	0x00, 0xf4, 0x21, 0x00


	//----- nvinfo : EIATTR_KPARAM_INFO
	.align		4
.L_13:
        /*0028*/ 	.byte	0x04, 0x17
        /*002a*/ 	.short	(.L_15 - .L_14)
.L_14:
        /*002c*/ 	.word	0x00000000
        /*0030*/ 	.short	0x0002
        /*0032*/ 	.short	0x0010
        /*0034*/ 	.byte	0x00, 0xf4, 0x21, 0x00


	//----- nvinfo : EIATTR_KPARAM_INFO
	.align		4
.L_15:
        /*0038*/ 	.byte	0x04, 0x17
        /*003a*/ 	.short	(.L_17 - .L_16)
.L_16:
        /*003c*/ 	.word	0x00000000
        /*0040*/ 	.short	0x0001
        /*0042*/ 	.short	0x0008
        /*0044*/ 	.byte	0x00, 0xf4, 0x21, 0x00


	//----- nvinfo : EIATTR_KPARAM_INFO
	.align		4
.L_17:
        /*0048*/ 	.byte	0x04, 0x17
        /*004a*/ 	.short	(.L_19 - .L_18)
.L_18:
        /*004c*/ 	.word	0x00000000
        /*0050*/ 	.short	0x0000
        /*0052*/ 	.short	0x0000
        /*0054*/ 	.byte	0x00, 0xf4, 0x21, 0x00


	//----- nvinfo : EIATTR_SPARSE_MMA_MASK
	.align		4
.L_19:
        /*0058*/ 	.byte	0x03, 0x50
        /*005a*/ 	.short	0x0000


	//----- nvinfo : EIATTR_MAXREG_COUNT
	.align		4
        /*005c*/ 	.byte	0x03, 0x1b
        /*005e*/ 	.short	0x00ff


	//----- nvinfo : EIATTR_EXIT_INSTR_OFFSETS
	.align		4
        /*0060*/ 	.byte	0x04, 0x1c
        /*0062*/ 	.short	(.L_21 - .L_20)


	//   ....[0]....
.L_20:
        /*0064*/ 	.word	0x000004c0


	//   ....[1]....
        /*0068*/ 	.word	0x000004e0


	//----- nvinfo : EIATTR_REQNTID
	.align		4
.L_21:
        /*006c*/ 	.byte	0x04, 0x10
        /*006e*/ 	.short	(.L_23 - .L_22)
.L_22:
        /*0070*/ 	.word	0x00000100
        /*0074*/ 	.word	0x00000001
        /*0078*/ 	.word	0x00000001


	//----- nvinfo : EIATTR_CBANK_PARAM_SIZE
	.align		4
.L_23:
        /*007c*/ 	.byte	0x03, 0x19
        /*007e*/ 	.short	0x0024


	//----- nvinfo : EIATTR_PARAM_CBANK
	.align		4
        /*0080*/ 	.byte	0x04, 0x0a
        /*0082*/ 	.short	(.L_25 - .L_24)
	.align		4
.L_24:
        /*0084*/ 	.word	index@(.nv.constant0.triton_poi_fused_convolution_leaky_relu_reflection_pad2d_16)
        /*0088*/ 	.short	0x0210
        /*008a*/ 	.short	0x0024


	//----- nvinfo : EIATTR_SW_WAR
	.align		4
.L_25:
        /*008c*/ 	.byte	0x04, 0x36
        /*008e*/ 	.short	(.L_27 - .L_26)
.L_26:
        /*0090*/ 	.word	0x00000008
.L_27:


//--------------------- .nv.callgraph             --------------------------
	.section	.nv.callgraph,"",@"SHT_CUDA_CALLGRAPH"
	.align	4
	.sectionentsize	8
	.align		4
        /*0000*/ 	.word	0x00000000
	.align		4
        /*0004*/ 	.word	0xffffffff
	.align		4
        /*0008*/ 	.word	0x00000000
	.align		4
        /*000c*/ 	.word	0xfffffffe
	.align		4
        /*0010*/ 	.word	0x00000000
	.align		4
        /*0014*/ 	.word	0xfffffffd
	.align		4
        /*0018*/ 	.word	0x00000000
	.align		4
        /*001c*/ 	.word	0xfffffffc


//--------------------- .text.triton_poi_fused_convolution_leaky_relu_reflection_pad2d_16 --------------------------
	.section	.text.triton_poi_fused_convolution_leaky_relu_reflection_pad2d_16,"ax",@progbits
	.align	128
        .global         triton_poi_fused_convolution_leaky_relu_reflection_pad2d_16
        .type           triton_poi_fused_convolution_leaky_relu_reflection_pad2d_16,@function
        .size           triton_poi_fused_convolution_leaky_relu_reflection_pad2d_16,(.L_x_1 - triton_poi_fused_convolution_leaky_relu_reflection_pad2d_16)
        .other          triton_poi_fused_convolution_leaky_relu_reflection_pad2d_16,@"STO_CUDA_ENTRY STV_DEFAULT"
triton_poi_fused_convolution_leaky_relu_reflection_pad2d_16:
.text.triton_poi_fused_convolution_leaky_relu_reflection_pad2d_16:
[----:B------:R-:W0:Y:S02]  /*0000*/  LDC R1, c[0x0][0x28] ;  /* 0x00000a00ff017b82 */ /* 0x000e240000000800 */
[----:B------:R-:W1:Y:S01]  /*0010*/  S2R R0, SR_TID.X ;  /* 0x0000000000007919 */ /* 0x000e620000002100 */
[----:B------:R-:W-:Y:S01]  /*0020*/  ULDC.64 UR4, c[0x0][0x210] ;  /* 0x0000840000047ab9 */ /* 0x000fe20000000a00 */
[----:B------:R-:W-:Y:S01]  /*0030*/  PRMT R18, RZ, 0x7610, R18 ;  /* 0x00007610ff127816 */ /* 0x000fe20000000012 */
[----:B------:R-:W2:Y:S01]  /*0040*/  S2R R3, SR_CTAID.X ;  /* 0x0000000000037919 */ /* 0x000ea20000002500 */
[----:B------:R-:W-:Y:S01]  /*0050*/  PRMT R12, RZ, 0x7610, R12 ;  /* 0x00007610ff0c7816 */ /* 0x000fe2000000000c */
[----:B-1----:R-:W-:-:S05]  /*0060*/  IMAD.SHL.U32 R0, R0, 0x2, RZ ;  /* 0x0000000200007824 */ /* 0x002fca00078e00ff */
[----:B------:R-:W-:-:S05]  /*0070*/  LOP3.LUT R0, R0, 0x1fe, RZ, 0xc0, !PT ;  /* 0x000001fe00007812 */ /* 0x000fca00078ec0ff */
[----:B--2---:R-:W-:Y:S01]  /*0080*/  IMAD R0, R3, 0x200, R0 ;  /* 0x0000020003007824 */ /* 0x004fe200078e0200 */
[----:B------:R-:W-:-:S03]  /*0090*/  SHF.R.S32.HI R3, RZ, 0x16, R3 ;  /* 0x00000016ff037819 */ /* 0x000fc60000011403 */
[C---:B------:R-:W-:Y:S01]  /*00a0*/  IMAD.HI R2, R0.reuse, 0x78787879, RZ ;  /* 0x7878787900027827 */ /* 0x040fe200078e02ff */
[----:B------:R-:W-:Y:S02]  /*00b0*/  SGXT R3, R3, 0x1 ;  /* 0x000000010303781a */ /* 0x000fe40000000200 */
[----:B------:R-:W-:Y:S02]  /*00c0*/  ISETP.GE.AND P0, PT, R0, 0x90800, PT ;  /* 0x000908000000780c */ /* 0x000fe40003f06270 */
[----:B------:R-:W-:Y:S02]  /*00d0*/  SHF.R.U32.HI R5, RZ, 0x1f, R2 ;  /* 0x0000001fff057819 */ /* 0x000fe40000011602 */
[----:B------:R-:W-:Y:S02]  /*00e0*/  LEA.HI R4, R3, R0, RZ, 0x7 ;  /* 0x0000000003047211 */ /* 0x000fe400078f38ff */
[----:B------:R-:W-:Y:S02]  /*00f0*/  LEA.HI.SX32 R5, R2, R5, 0x15 ;  /* 0x0000000502057211 */ /* 0x000fe400078faaff */
[----:B------:R-:W-:-:S03]  /*0100*/  SHF.R.S32.HI R6, RZ, 0x7, R4 ;  /* 0x00000007ff067819 */ /* 0x000fc60000011404 */
[----:B------:R-:W-:-:S04]  /*0110*/  IMAD.HI R2, R5, 0x78787879, RZ ;  /* 0x7878787905027827 */ /* 0x000fc800078e02ff */
[----:B------:R-:W-:Y:S01]  /*0120*/  IMAD.HI R8, R6, 0x78787879, RZ ;  /* 0x7878787906087827 */ /* 0x000fe200078e02ff */
[----:B------:R-:W-:-:S04]  /*0130*/  SHF.R.U32.HI R7, RZ, 0x1f, R2 ;  /* 0x0000001fff077819 */ /* 0x000fc80000011602 */
[----:B------:R-:W-:Y:S02]  /*0140*/  SHF.R.U32.HI R9, RZ, 0x1f, R8 ;  /* 0x0000001fff097819 */ /* 0x000fe40000011608 */
[----:B------:R-:W-:Y:S01]  /*0150*/  LEA.HI.SX32 R7, R2, R7, 0x1c ;  /* 0x0000000702077211 */ /* 0x000fe200078fe2ff */
[----:B------:R-:W-:Y:S01]  /*0160*/  IMAD.HI R2, R0, 0x71625345, RZ ;  /* 0x7162534500027827 */ /* 0x000fe200078e02ff */
[----:B------:R-:W-:-:S03]  /*0170*/  LEA.HI.SX32 R9, R8, R9, 0x1c ;  /* 0x0000000908097211 */ /* 0x000fc600078fe2ff */
[----:B------:R-:W-:Y:S02]  /*0180*/  IMAD R7, R7, 0x22, RZ ;  /* 0x0000002207077824 */ /* 0x000fe400078e02ff */
[----:B------:R-:W-:-:S03]  /*0190*/  IMAD R9, R9, 0x22, RZ ;  /* 0x0000002209097824 */ /* 0x000fc600078e02ff */
[----:B------:R-:W-:Y:S02]  /*01a0*/  LOP3.LUT R8, RZ, R7, RZ, 0x33, !PT ;  /* 0x00000007ff087212 */ /* 0x000fe400078e33ff */
[----:B------:R-:W-:Y:S02]  /*01b0*/  LOP3.LUT R9, RZ, R9, RZ, 0x33, !PT ;  /* 0x00000009ff097212 */ /* 0x000fe400078e33ff */
[----:B------:R-:W-:Y:S01]  /*01c0*/  LOP3.LUT R7, R4, 0xffffff80, RZ, 0xc0, !PT ;  /* 0xffffff8004077812 */ /* 0x000fe200078ec0ff */
[----:B------:R-:W-:Y:S01]  /*01d0*/  IMAD.IADD R8, R5, 0x1, R8 ;  /* 0x0000000105087824 */ /* 0x000fe200078e0208 */
[----:B------:R-:W-:Y:S01]  /*01e0*/  SHF.R.U32.HI R5, RZ, 0x1f, R2 ;  /* 0x0000001fff057819 */ /* 0x000fe20000011602 */
[----:B------:R-:W-:Y:S02]  /*01f0*/  IMAD.IADD R9, R6, 0x1, R9 ;  /* 0x0000000106097824 */ /* 0x000fe400078e0209 */
[----:B------:R-:W-:Y:S01]  /*0200*/  IMAD.IADD R7, R0, 0x1, -R7 ;  /* 0x0000000100077824 */ /* 0x000fe200078e0a07 */
[----:B------:R-:W-:Y:S01]  /*0210*/  LEA.HI R5, R2, R5, RZ, 0x10 ;  /* 0x0000000502057211 */ /* 0x000fe200078f80ff */
[----:B------:R-:W-:Y:S01]  /*0220*/  VIADD R2, R0, 0x1 ;  /* 0x0000000100027836 */ /* 0x000fe20000000000 */
[----:B------:R-:W-:-:S02]  /*0230*/  IABS R6, R8 ;  /* 0x0000000800067213 */ /* 0x000fc40000000000 */
[----:B------:R-:W-:Y:S02]  /*0240*/  IABS R8, R9 ;  /* 0x0000000900087213 */ /* 0x000fe40000000000 */
[----:B------:R-:W-:Y:S01]  /*0250*/  LEA.HI R3, R3, R2, RZ, 0x7 ;  /* 0x0000000203037211 */ /* 0x000fe200078f38ff */
[----:B------:R-:W-:Y:S01]  /*0260*/  VIADD R4, R6, 0xffffffe1 ;  /* 0xffffffe106047836 */ /* 0x000fe20000000000 */
[----:B------:R-:W-:Y:S01]  /*0270*/  LEA R6, R5, 0x1ff80, 0x11 ;  /* 0x0001ff8005067811 */ /* 0x000fe200078e88ff */
[----:B------:R-:W-:Y:S01]  /*0280*/  VIADD R5, R8, 0xffffffe1 ;  /* 0xffffffe108057836 */ /* 0x000fe20000000000 */
[----:B------:R-:W-:Y:S02]  /*0290*/  LOP3.LUT R3, R3, 0xffffff80, RZ, 0xc0, !PT ;  /* 0xffffff8003037812 */ /* 0x000fe400078ec0ff */
[----:B------:R-:W-:Y:S01]  /*02a0*/  IABS R9, R4 ;  /* 0x0000000400097213 */ /* 0x000fe20000000000 */
[----:B------:R-:W-:Y:S01]  /*02b0*/  IMAD.IADD R8, R7, 0x1, R6 ;  /* 0x0000000107087824 */ /* 0x000fe200078e0206 */
[----:B------:R-:W-:-:S02]  /*02c0*/  IABS R15, R5 ;  /* 0x00000005000f7213 */ /* 0x000fc40000000000 */
[----:B------:R-:W-:Y:S01]  /*02d0*/  IADD3 R6, R6, R2, -R3 ;  /* 0x0000000206067210 */ /* 0x000fe20007ffe803 */
[----:B------:R-:W1:Y:S01]  /*02e0*/  LDC.64 R4, c[0x0][0x220] ;  /* 0x00008800ff047b82 */ /* 0x000e620000000a00 */
[----:B------:R-:W-:-:S03]  /*02f0*/  IMAD R8, R9, -0x1000, R8 ;  /* 0xfffff00009087824 */ /* 0x000fc600078e0208 */
[----:B------:R-:W-:Y:S02]  /*0300*/  IMAD R6, R9, -0x1000, R6 ;  /* 0xfffff00009067824 */ /* 0x000fe400078e0206 */
[C---:B------:R-:W-:Y:S02]  /*0310*/  IMAD R13, R15.reuse, -0x80, R8 ;  /* 0xffffff800f0d7824 */ /* 0x040fe400078e0208 */
[----:B------:R-:W2:Y:S01]  /*0320*/  LDC.64 R2, c[0x0][0x218] ;  /* 0x00008600ff027b82 */ /* 0x000ea20000000a00 */
[----:B------:R-:W-:Y:S02]  /*0330*/  IMAD R15, R15, -0x80, R6 ;  /* 0xffffff800f0f7824 */ /* 0x000fe400078e0206 */
[----:B------:R-:W-:-:S03]  /*0340*/  IADD3 R8, P1, R13, UR4, RZ ;  /* 0x000000040d087c10 */ /* 0x000fc6000ff3e0ff */
[----:B------:R-:W-:Y:S02]  /*0350*/  IADD3 R10, P2, R15, UR4, RZ ;  /* 0x000000040f0a7c10 */ /* 0x000fe4000ff5e0ff */
[----:B------:R-:W-:Y:S02]  /*0360*/  LEA.HI.X.SX32 R9, R13, UR5, 0x1, P1 ;  /* 0x000000050d097c11 */ /* 0x000fe400088f0eff */
[----:B------:R-:W-:Y:S01]  /*0370*/  LEA.HI.X.SX32 R11, R15, UR5, 0x1, P2 ;  /* 0x000000050f0b7c11 */ /* 0x000fe200090f0eff */
[----:B------:R-:W-:Y:S02]  /*0380*/  ULDC.64 UR4, c[0x0][0x208] ;  /* 0x0000820000047ab9 */ /* 0x000fe40000000a00 */
[----:B------:R3:W4:Y:S01]  /*0390*/  @!P0 LDG.E.U8 R18, desc[UR4][R8.64] ;  /* 0x0000000408128981 */ /* 0x000722000c1e1100 */
[----:B------:R-:W-:Y:S01]  /*03a0*/  CS2R R16, SRZ ;  /* 0x0000000000107805 */ /* 0x000fe2000001ff00 */
[----:B-1----:R-:W-:Y:S02]  /*03b0*/  IMAD.WIDE R6, R7, 0x4, R4 ;  /* 0x0000000407067825 */ /* 0x002fe400078e0204 */
[----:B------:R-:W5:Y:S02]  /*03c0*/  @!P0 LDG.E.U8 R12, desc[UR4][R10.64] ;  /* 0x000000040a0c8981 */ /* 0x000f64000c1e1100 */
[----:B------:R-:W-:-:S02]  /*03d0*/  IMAD.MOV.U32 R14, RZ, RZ, RZ ;  /* 0x000000ffff0e7224 */ /* 0x000fc400078e00ff */
[----:B------:R-:W5:Y:S01]  /*03e0*/  @!P0 LDG.E.EL.64 R16, desc[UR4][R6.64] ;  /* 0x0000000406108981 */ /* 0x000f62000c2e1b00 */
[----:B---3--:R-:W1:Y:S01]  /*03f0*/  LDC.64 R8, c[0x0][0x228] ;  /* 0x00008a00ff087b82 */ /* 0x008e620000000a00 */
[----:B--2---:R-:W-:-:S04]  /*0400*/  IMAD.WIDE R4, R13, 0x4, R2 ;  /* 0x000000040d047825 */ /* 0x004fc800078e0202 */
[----:B------:R-:W-:Y:S02]  /*0410*/  IMAD.MOV.U32 R13, RZ, RZ, RZ ;  /* 0x000000ffff0d7224 */ /* 0x000fe400078e00ff */
[----:B------:R-:W-:-:S04]  /*0420*/  IMAD.WIDE R2, R15, 0x4, R2 ;  /* 0x000000040f027825 */ /* 0x000fc800078e0202 */
[----:B------:R-:W2:Y:S04]  /*0430*/  @!P0 LDG.E R13, desc[UR4][R4.64] ;  /* 0x00000004040d8981 */ /* 0x000ea8000c1e1900 */
[----:B------:R-:W3:Y:S01]  /*0440*/  @!P0 LDG.E R14, desc[UR4][R2.64] ;  /* 0x00000004020e8981 */ /* 0x000ee2000c1e1900 */
[----:B-1----:R-:W-:Y:S01]  /*0450*/  IMAD.WIDE R8, R0, 0x4, R8 ;  /* 0x0000000400087825 */ /* 0x002fe200078e0208 */
[----:B----4-:R-:W-:Y:S02]  /*0460*/  LOP3.LUT P1, RZ, R18, 0xff, RZ, 0xc0, !PT ;  /* 0x000000ff12ff7812 */ /* 0x010fe4000782c0ff */
[----:B-----5:R-:W-:Y:S01]  /*0470*/  LOP3.LUT P2, RZ, R12, 0xff, RZ, 0xc0, !PT ;  /* 0x000000ff0cff7812 */ /* 0x020fe2000784c0ff */
[----:B--2---:R-:W-:Y:S01]  /*0480*/  FADD R16, R16, R13 ;  /* 0x0000000d10107221 */ /* 0x004fe20000000000 */
[----:B---3--:R-:W-:-:S09]  /*0490*/  FADD R17, R17, R14 ;  /* 0x0000000e11117221 */ /* 0x008fd20000000000 */
[----:B------:R-:W-:Y:S02]  /*04a0*/  @!P1 FMUL R16, R16, 0.20000000298023223877 ;  /* 0x3e4ccccd10109820 */ /* 0x000fe40000400000 */
[----:B------:R-:W-:Y:S01]  /*04b0*/  @!P2 FMUL R17, R17, 0.20000000298023223877 ;  /* 0x3e4ccccd1111a820 */ /* 0x000fe20000400000 */
[----:B------:R-:W-:Y:S06]  /*04c0*/  @P0 EXIT ;  /* 0x000000000000094d */ /* 0x000fec0003800000 */
[----:B------:R-:W-:Y:S01]  /*04d0*/  STG.E.64 desc[UR4][R8.64], R16 ;  /* 0x0000001008007986 */ /* 0x000fe2000c101b04 */
[----:B------:R-:W-:Y:S05]  /*04e0*/  EXIT ;  /* 0x000000000000794d */ /* 0x000fea0003800000 */
.L_x_0:
[----:B------:R-:W-:-:S00]  /*04f0*/  BRA `(.L_x_0) ;  /* 0xfffffffc00fc7947 */ /* 0x000fc0000383ffff */
[----:B------:R-:W-:-:S00]  /*0500*/  NOP ;  /* 0x0000000000007918 */ /* 0x000fc00000000000 */
[----:B------:R-:W-:-:S00]  /*0510*/  NOP ;  /* 0x0000000000007918 */ /* 0x000fc00000000000 */
[----:B------:R-:W-:-:S00]  /*0520*/  NOP ;  /* 0x0000000000007918 */ /* 0x000fc00000000000 */
[----:B------:R-:W-:-:S00]  /*0530*/  NOP ;  /* 0x0000000000007918 */ /* 0x000fc00000000000 */
[----:B------:R-:W-:-:S00]  /*0540*/  NOP ;  /* 0x0000000000007918 */ /* 0x000fc00000000000 */
[----:B------:R-:W-:-:S00]  /*0550*/  NOP ;  /* 0x0000000000007918 */ /* 0x000fc00000000000 */
[----:B------:R-:W-:-:S00]  /*0560*/  NOP ;  /* 0x0000000000007918 */ /* 0x000fc00000000000 */
[----:B------:R-:W-:-:S00]  /*0570*/  NOP ;  /* 0x0000000000007918 */ /* 0x000fc00000000000 */
.L_x_1:


//--------------------- .nv.constant0.triton_poi_fused_convolution_leaky_relu_reflection_pad2d_16 --------------------------
	.section	.nv.constant0.triton_poi_fused_convolution_leaky_relu_reflection_pad2d_16,"a",@progbits
	.sectionflags	@""
	.align	4
.nv.constant0.triton_poi_fused_convolution_leaky_relu_reflection_pad2d_16:
	.zero		564
